	.headerflags	@"EF_CUDA_TEXMODE_UNIFIED EF_CUDA_64BIT_ADDRESS EF_CUDA_ACCELERATORS EF_CUDA_SM90 EF_CUDA_VIRTUAL_SM(EF_CUDA_SM90)"
	.elftype	@"ET_EXEC"


//--------------------- .nv.info                  --------------------------
	.section	.nv.info,"",@"SHT_CUDA_INFO"
	.align	4


	//----- nvinfo : EIATTR_REGCOUNT
	.align		4
        /*0000*/ 	.byte	0x04, 0x2f
        /*0002*/ 	.short	(.L_3 - .L_2)
	.align		4
.L_2:
        /*0004*/ 	.word	index@(triton_poi_fused__native_batch_norm_legit_no_training_relu_8)
        /*0008*/ 	.word	0x00000022


	//----- nvinfo : EIATTR_MIN_STACK_SIZE
	.align		4
.L_3:
        /*000c*/ 	.byte	0x04, 0x12
        /*000e*/ 	.short	(.L_5 - .L_4)
	.align		4
.L_4:
        /*0010*/ 	.word	index@(triton_poi_fused__native_batch_norm_legit_no_training_relu_8)
        /*0014*/ 	.word	0x00000000


	//----- nvinfo : EIATTR_FRAME_SIZE
	.align		4
.L_5:
        /*0018*/ 	.byte	0x04, 0x11
        /*001a*/ 	.short	(.L_7 - .L_6)
	.align		4
.L_6:
        /*001c*/ 	.word	index@(triton_poi_fused__native_batch_norm_legit_no_training_relu_8)
        /*0020*/ 	.word	0x00000000


	//----- nvinfo : EIATTR_MIN_STACK_SIZE
	.align		4
.L_7:
        /*0024*/ 	.byte	0x04, 0x12
        /*0026*/ 	.short	(.L_9 - .L_8)
	.align		4
.L_8:
        /*0028*/ 	.word	index@(triton_poi_fused__native_batch_norm_legit_no_training_relu_8)
        /*002c*/ 	.word	0x00000000
.L_9:


//--------------------- .nv.info.triton_poi_fused__native_batch_norm_legit_no_training_relu_8 --------------------------
	.section	.nv.info.triton_poi_fused__native_batch_norm_legit_no_training_relu_8,"",@"SHT_CUDA_INFO"
	.sectionflags	@""
	.align	4


	//----- nvinfo : EIATTR_CUDA_API_VERSION
	.align		4
        /*0000*/ 	.byte	0x04, 0x37
        /*0002*/ 	.short	(.L_11 - .L_10)
.L_10:
        /*0004*/ 	.word	0x0000007c


	//----- nvinfo : EIATTR_KPARAM_INFO
	.align		4
.L_11:
        /*0008*/ 	.byte	0x04, 0x17
        /*000a*/ 	.short	(.L_13 - .L_12)
.L_12:
        /*000c*/ 	.word	0x00000000
        /*0010*/ 	.short	0x0007
        /*0012*/ 	.short	0x0034
        /*0014*/ 	.byte	0x00, 0xf0, 0x11, 0x00


	//----- nvinfo : EIATTR_KPARAM_INFO
	.align		4
.L_13:
        /*0018*/ 	.byte	0x04, 0x17
        /*001a*/ 	.short	(.L_15 - .L_14)
.L_14:
        /*001c*/ 	.word	0x00000000
        /*0020*/ 	.short	0x0006
        /*0022*/ 	.short	0x0030
        /*0024*/ 	.byte	0x00, 0xf0, 0x11, 0x00


	//----- nvinfo : EIATTR_KPARAM_INFO
	.align		4
.L_15:
        /*0028*/ 	.byte	0x04, 0x17
        /*002a*/ 	.short	(.L_17 - .L_16)
.L_16:
        /*002c*/ 	.word	0x00000000
        /*0030*/ 	.short	0x0005
        /*0032*/ 	.short	0x0028
        /*0034*/ 	.byte	0x00, 0xf4, 0x21, 0x00


	//----- nvinfo : EIATTR_KPARAM_INFO
	.align		4
.L_17:
        /*0038*/ 	.byte	0x04, 0x17
        /*003a*/ 	.short	(.L_19 - .L_18)
.L_18:
        /*003c*/ 	.word	0x00000000
        /*0040*/ 	.short	0x0004
        /*0042*/ 	.short	0x0020
        /*0044*/ 	.byte	0x00, 0xf4, 0x21, 0x00


	//----- nvinfo : EIATTR_KPARAM_INFO
	.align		4
.L_19:
        /*0048*/ 	.byte	0x04, 0x17
        /*004a*/ 	.short	(.L_21 - .L_20)
.L_20:
        /*004c*/ 	.word	0x00000000
        /*0050*/ 	.short	0x0003
        /*0052*/ 	.short	0x0018
        /*0054*/ 	.byte	0x00, 0xf4, 0x21, 0x00


	//----- nvinfo : EIATTR_KPARAM_INFO
	.align		4
.L_21:
        /*0058*/ 	.byte	0x04, 0x17
        /*005a*/ 	.short	(.L_23 - .L_22)
.L_22:
        /*005c*/ 	.word	0x00000000
        /*0060*/ 	.short	0x0002
        /*0062*/ 	.short	0x0010
        /*0064*/ 	.byte	0x00, 0xf4, 0x21, 0x00


	//----- nvinfo : EIATTR_KPARAM_INFO
	.align		4
.L_23:
        /*0068*/ 	.byte	0x04, 0x17
        /*006a*/ 	.short	(.L_25 - .L_24)
.L_24:
        /*006c*/ 	.word	0x00000000
        /*0070*/ 	.short	0x0001
        /*0072*/ 	.short	0x0008
        /*0074*/ 	.byte	0x00, 0xf4, 0x21, 0x00


	//----- nvinfo : EIATTR_KPARAM_INFO
	.align		4
.L_25:
        /*0078*/ 	.byte	0x04, 0x17
        /*007a*/ 	.short	(.L_27 - .L_26)
.L_26:
        /*007c*/ 	.word	0x00000000
        /*0080*/ 	.short	0x0000
        /*0082*/ 	.short	0x0000
        /*0084*/ 	.byte	0x00, 0xf4, 0x21, 0x00


	//----- nvinfo : EIATTR_SPARSE_MMA_MASK
	.align		4
.L_27:
        /*0088*/ 	.byte	0x03, 0x50
        /*008a*/ 	.short	0x0000


	//----- nvinfo : EIATTR_MAXREG_COUNT
	.align		4
        /*008c*/ 	.byte	0x03, 0x1b
        /*008e*/ 	.short	0x00ff


	//----- nvinfo : EIATTR_EXIT_INSTR_OFFSETS
	.align		4
        /*0090*/ 	.byte	0x04, 0x1c
        /*0092*/ 	.short	(.L_29 - .L_28)


	//   ....[0]....
.L_28:
        /*0094*/ 	.word	0x00001190


	//   ....[1]....
        /*0098*/ 	.word	0x00001210


	//----- nvinfo : EIATTR_REQNTID
	.align		4
.L_29:
        /*009c*/ 	.byte	0x04, 0x10
        /*009e*/ 	.short	(.L_31 - .L_30)
.L_30:
        /*00a0*/ 	.word	0x00000100
        /*00a4*/ 	.word	0x00000001
        /*00a8*/ 	.word	0x00000001


	//----- nvinfo : EIATTR_CBANK_PARAM_SIZE
	.align		4
.L_31:
        /*00ac*/ 	.byte	0x03, 0x19
        /*00ae*/ 	.short	0x0038


	//----- nvinfo : EIATTR_PARAM_CBANK
	.align		4
        /*00b0*/ 	.byte	0x04, 0x0a
        /*00b2*/ 	.short	(.L_33 - .L_32)
	.align		4
.L_32:
        /*00b4*/ 	.word	index@(.nv.constant0.triton_poi_fused__native_batch_norm_legit_no_training_relu_8)
        /*00b8*/ 	.short	0x0210
        /*00ba*/ 	.short	0x0038


	//----- nvinfo : EIATTR_SW_WAR
	.align		4
.L_33:
        /*00bc*/ 	.byte	0x04, 0x36
        /*00be*/ 	.short	(.L_35 - .L_34)
.L_34:
        /*00c0*/ 	.word	0x00000008
.L_35:


//--------------------- .nv.callgraph             --------------------------
	.section	.nv.callgraph,"",@"SHT_CUDA_CALLGRAPH"
	.align	4
	.sectionentsize	8
	.align		4
        /*0000*/ 	.word	0x00000000
	.align		4
        /*0004*/ 	.word	0xffffffff
	.align		4
        /*0008*/ 	.word	0x00000000
	.align		4
        /*000c*/ 	.word	0xfffffffe
	.align		4
        /*0010*/ 	.word	0x00000000
	.align		4
        /*0014*/ 	.word	0xfffffffd
	.align		4
        /*0018*/ 	.word	0x00000000
	.align		4
        /*001c*/ 	.word	0xfffffffc


//--------------------- .nv.constant4             --------------------------
	.section	.nv.constant4,"a",@progbits
	.align	8
	.align		8
.nv.constant4:
        /*0000*/ 	.dword	_$_str
	.align		8
        /*0008*/ 	.dword	_$_str_$_2


//--------------------- .text.triton_poi_fused__native_batch_norm_legit_no_training_relu_8 --------------------------
	.section	.text.triton_poi_fused__native_batch_norm_legit_no_training_relu_8,"ax",@progbits
	.sectionflags	@"SHF_BARRIERS=1"
	.align	128
        .global         triton_poi_fused__native_batch_norm_legit_no_training_relu_8
        .type           triton_poi_fused__native_batch_norm_legit_no_training_relu_8,@function
        .size           triton_poi_fused__native_batch_norm_legit_no_training_relu_8,(.L_x_1 - triton_poi_fused__native_batch_norm_legit_no_training_relu_8)
        .other          triton_poi_fused__native_batch_norm_legit_no_training_relu_8,@"STO_CUDA_ENTRY STV_DEFAULT"
triton_poi_fused__native_batch_norm_legit_no_training_relu_8:
.text.triton_poi_fused__native_batch_norm_legit_no_training_relu_8:
[----:B------:R-:W0:Y:S01]  /*0000*/  LDC R1, c[0x0][0x28] ;  /* 0x00000a00ff017b82 */ /* 0x000e220000000800 */
[----:B------:R-:W1:Y:S07]  /*0010*/  S2R R3, SR_CTAID.Y ;  /* 0x0000000000037919 */ /* 0x000e6e0000002600 */
[----:B------:R-:W2:Y:S01]  /*0020*/  LDC.64 R30, c[0x0][0x210] ;  /* 0x00008400ff1e7b82 */ /* 0x000ea20000000a00 */
[----:B------:R-:W-:Y:S01]  /*0030*/  ULDC.64 UR6, c[0x0][0x208] ;  /* 0x0000820000067ab9 */ /* 0x000fe20000000a00 */
[----:B------:R-:W3:Y:S01]  /*0040*/  S2R R13, SR_TID.X ;  /* 0x00000000000d7919 */ /* 0x000ee20000002100 */
[----:B------:R-:W4:Y:S05]  /*0050*/  S2R R21, SR_CTAID.X ;  /* 0x0000000000157919 */ /* 0x000f2a0000002500 */
[----:B------:R-:W5:Y:S01]  /*0060*/  LDC.64 R28, c[0x0][0x218] ;  /* 0x00008600ff1c7b82 */ /* 0x000f620000000a00 */
[----:B-1----:R-:W-:-:S02]  /*0070*/  IMAD.SHL.U32 R3, R3, 0x10, RZ ;  /* 0x0000001003037824 */ /* 0x002fc400078e00ff */
[----:B---3--:R-:W-:Y:S01]  /*0080*/  IMAD.SHL.U32 R0, R13, 0x4, RZ ;  /* 0x000000040d007824 */ /* 0x008fe200078e00ff */
[----:B------:R-:W-:-:S04]  /*0090*/  SHF.R.U32.HI R24, RZ, 0x2, R13 ;  /* 0x00000002ff187819 */ /* 0x000fc8000001160d */
[----:B------:R-:W-:Y:S02]  /*00a0*/  LOP3.LUT R2, R3, 0xc, R0, 0xf8, !PT ;  /* 0x0000000c03027812 */ /* 0x000fe400078ef800 */
[----:B------:R-:W-:Y:S02]  /*00b0*/  SGXT.U32 R24, R24, 0x6 ;  /* 0x000000061818781a */ /* 0x000fe40000000000 */
[----:B------:R-:W-:Y:S02]  /*00c0*/  SHF.R.S32.HI R5, RZ, 0x1f, R2 ;  /* 0x0000001fff057819 */ /* 0x000fe40000011402 */
[----:B------:R-:W-:Y:S02]  /*00d0*/  ISETP.GE.AND P0, PT, R2, 0x100, PT ;  /* 0x000001000200780c */ /* 0x000fe40003f06270 */
[----:B------:R-:W-:Y:S02]  /*00e0*/  LEA.HI R7, R5, R2, RZ, 0x6 ;  /* 0x0000000205077211 */ /* 0x000fe400078f30ff */
[----:B----4-:R-:W-:-:S02]  /*00f0*/  PRMT R12, R24, 0x6540, R21 ;  /* 0x00006540180c7816 */ /* 0x010fc40000000015 */
[C---:B------:R-:W-:Y:S01]  /*0100*/  LOP3.LUT R5, R7.reuse, 0xffffffc0, RZ, 0xc0, !PT ;  /* 0xffffffc007057812 */ /* 0x040fe200078ec0ff */
[----:B------:R-:W-:Y:S01]  /*0110*/  IMAD.SHL.U32 R9, R7, 0x100, RZ ;  /* 0x0000010007097824 */ /* 0x000fe200078e00ff */
[C---:B------:R-:W-:Y:S02]  /*0120*/  LOP3.LUT R23, R12.reuse, 0x80, RZ, 0xfc, !PT ;  /* 0x000000800c177812 */ /* 0x040fe400078efcff */
[----:B------:R-:W-:Y:S02]  /*0130*/  CS2R R6, SRZ ;  /* 0x0000000000067805 */ /* 0x000fe4000001ff00 */
[----:B------:R-:W-:Y:S01]  /*0140*/  LOP3.LUT R11, R12, 0x40, RZ, 0xfc, !PT ;  /* 0x000000400c0b7812 */ /* 0x000fe200078efcff */
[----:B------:R-:W-:Y:S01]  /*0150*/  IMAD.IADD R2, R2, 0x1, -R5 ;  /* 0x0000000102027824 */ /* 0x000fe200078e0a05 */
[----:B------:R-:W-:Y:S02]  /*0160*/  LOP3.LUT R15, R9, 0xffffc000, RZ, 0xc0, !PT ;  /* 0xffffc000090f7812 */ /* 0x000fe400078ec0ff */
[----:B------:R-:W-:-:S02]  /*0170*/  CS2R R4, SRZ ;  /* 0x0000000000047805 */ /* 0x000fc4000001ff00 */
[----:B------:R-:W-:Y:S02]  /*0180*/  ISETP.LT.AND P1, PT, R12, 0x100, !P0 ;  /* 0x000001000c00780c */ /* 0x000fe40004721270 */
[----:B------:R-:W-:Y:S02]  /*0190*/  CS2R R8, SRZ ;  /* 0x0000000000087805 */ /* 0x000fe4000001ff00 */
[----:B------:R-:W-:Y:S01]  /*01a0*/  ISETP.LT.AND P3, PT, R23, 0x100, !P0 ;  /* 0x000001001700780c */ /* 0x000fe20004761270 */
[----:B------:R-:W-:Y:S01]  /*01b0*/  IMAD.IADD R15, R2, 0x1, R15 ;  /* 0x00000001020f7824 */ /* 0x000fe200078e020f */
[----:B------:R-:W-:Y:S02]  /*01c0*/  SHF.R.U32.HI R16, RZ, 0x6, R13 ;  /* 0x00000006ff107819 */ /* 0x000fe4000001160d */
[----:B------:R-:W-:Y:S01]  /*01d0*/  ISETP.LT.AND P2, PT, R11, 0x100, !P0 ;  /* 0x000001000b00780c */ /* 0x000fe20004741270 */
[C-C-:B------:R-:W-:Y:S01]  /*01e0*/  IMAD R19, R12.reuse, 0x40, R15.reuse ;  /* 0x000000400c137824 */ /* 0x140fe200078e020f */
[----:B------:R-:W-:Y:S01]  /*01f0*/  LOP3.LUT R12, R12, 0xc0, RZ, 0xfc, !PT ;  /* 0x000000c00c0c7812 */ /* 0x000fe200078efcff */
[----:B------:R-:W-:-:S02]  /*0200*/  IMAD R23, R23, 0x40, R15 ;  /* 0x0000004017177824 */ /* 0x000fc400078e020f */
[--C-:B------:R-:W-:Y:S01]  /*0210*/  IMAD R27, R11, 0x40, R15.reuse ;  /* 0x000000400b1b7824 */ /* 0x100fe200078e020f */
[C---:B------:R-:W-:Y:S01]  /*0220*/  ISETP.LT.AND P4, PT, R12.reuse, 0x100, !P0 ;  /* 0x000001000c00780c */ /* 0x040fe20004781270 */
[----:B------:R-:W-:Y:S01]  /*0230*/  IMAD R17, R12, 0x40, R15 ;  /* 0x000000400c117824 */ /* 0x000fe200078e020f */
[----:B------:R-:W-:Y:S02]  /*0240*/  CS2R R12, SRZ ;  /* 0x00000000000c7805 */ /* 0x000fe4000001ff00 */
[----:B------:R-:W-:Y:S01]  /*0250*/  CS2R R14, SRZ ;  /* 0x00000000000e7805 */ /* 0x000fe2000001ff00 */
[--C-:B--2---:R-:W-:Y:S01]  /*0260*/  IMAD.WIDE R18, R19, 0x4, R30.reuse ;  /* 0x0000000413127825 */ /* 0x104fe200078e021e */
[----:B------:R-:W-:Y:S02]  /*0270*/  SGXT.U32 R16, R16, 0x2 ;  /* 0x000000021010781a */ /* 0x000fe40000000000 */
[----:B------:R-:W-:Y:S02]  /*0280*/  CS2R R10, SRZ ;  /* 0x00000000000a7805 */ /* 0x000fe4000001ff00 */
[----:B------:R-:W-:Y:S01]  /*0290*/  LOP3.LUT R0, R0, 0xfc, RZ, 0xc0, !PT ;  /* 0x000000fc00007812 */ /* 0x000fe200078ec0ff */
[----:B------:R-:W-:Y:S01]  /*02a0*/  IMAD.WIDE R22, R23, 0x4, R30 ;  /* 0x0000000417167825 */ /* 0x000fe200078e021e */
[----:B------:R1:W2:Y:S01]  /*02b0*/  @P1 LDG.E.128 R4, desc[UR6][R18.64] ;  /* 0x0000000612041981 */ /* 0x0002a2000c1e1d00 */
[----:B------:R-:W-:-:S02]  /*02c0*/  LOP3.LUT R3, R16, R3, RZ, 0xfc, !PT ;  /* 0x0000000310037212 */ /* 0x000fc400078efcff */
[----:B------:R-:W-:Y:S01]  /*02d0*/  IMAD.WIDE R26, R27, 0x4, R30 ;  /* 0x000000041b1a7825 */ /* 0x000fe200078e021e */
[----:B------:R3:W4:Y:S01]  /*02e0*/  @P3 LDG.E.128 R12, desc[UR6][R22.64] ;  /* 0x00000006160c3981 */ /* 0x000722000c1e1d00 */
[----:B------:R-:W-:Y:S02]  /*02f0*/  PRMT R0, R0, 0x6540, R21 ;  /* 0x0000654000007816 */ /* 0x000fe40000000015 */
[----:B------:R-:W-:Y:S01]  /*0300*/  CS2R R20, SRZ ;  /* 0x0000000000147805 */ /* 0x000fe2000001ff00 */
[----:B------:R-:W-:Y:S01]  /*0310*/  IMAD.WIDE R30, R17, 0x4, R30 ;  /* 0x00000004111e7825 */ /* 0x000fe200078e021e */
[----:B------:R-:W-:Y:S01]  /*0320*/  CS2R R16, SRZ ;  /* 0x0000000000107805 */ /* 0x000fe2000001ff00 */
[----:B------:R3:W2:Y:S01]  /*0330*/  @P2 LDG.E.128 R8, desc[UR6][R26.64] ;  /* 0x000000061a082981 */ /* 0x0006a2000c1e1d00 */
[----:B-1----:R-:W-:Y:S01]  /*0340*/  CS2R R18, SRZ ;  /* 0x0000000000127805 */ /* 0x002fe2000001ff00 */
[----:B-----5:R-:W-:Y:S01]  /*0350*/  IMAD.WIDE R28, R2, 0x4, R28 ;  /* 0x00000004021c7825 */ /* 0x020fe200078e021c */
[----:B---3--:R-:W-:-:S04]  /*0360*/  CS2R R22, SRZ ;  /* 0x0000000000167805 */ /* 0x008fc8000001ff00 */
[----:B------:R-:W3:Y:S01]  /*0370*/  @P4 LDG.E.128 R16, desc[UR6][R30.64] ;  /* 0x000000061e104981 */ /* 0x000ee2000c1e1d00 */
[----:B0-----:R-:W0:Y:S03]  /*0380*/  LDC.64 R26, c[0x0][0x220] ;  /* 0x00008800ff1a7b82 */ /* 0x001e260000000a00 */
[----:B------:R-:W2:Y:S01]  /*0390*/  @!P0 LDG.E.EL.128 R20, desc[UR6][R28.64] ;  /* 0x000000061c148981 */ /* 0x000ea2000c2e1d00 */
[----:B0-----:R-:W-:-:S04]  /*03a0*/  IMAD.WIDE R26, R2, 0x4, R26 ;  /* 0x00000004021a7825 */ /* 0x001fc800078e021a */
[C---:B--2---:R-:W-:Y:S01]  /*03b0*/  FADD R4, -R20.reuse, R4 ;  /* 0x0000000414047221 */ /* 0x044fe20000000100 */
[C---:B------:R-:W-:Y:S01]  /*03c0*/  FADD R25, -R20.reuse, R8 ;  /* 0x0000000814197221 */ /* 0x040fe20000000100 */
[C---:B----4-:R-:W-:Y:S01]  /*03d0*/  FADD R12, -R20.reuse, R12 ;  /* 0x0000000c140c7221 */ /* 0x050fe20000000100 */
[----:B---3--:R-:W-:Y:S01]  /*03e0*/  FADD R16, -R20, R16 ;  /* 0x0000001014107221 */ /* 0x008fe20000000100 */
[C---:B------:R-:W-:Y:S01]  /*03f0*/  FADD R5, -R21.reuse, R5 ;  /* 0x0000000515057221 */ /* 0x040fe20000000100 */
[C---:B------:R-:W-:Y:S01]  /*0400*/  FADD R20, -R21.reuse, R9 ;  /* 0x0000000915147221 */ /* 0x040fe20000000100 */
[C---:B------:R-:W-:Y:S01]  /*0410*/  FADD R13, -R21.reuse, R13 ;  /* 0x0000000d150d7221 */ /* 0x040fe20000000100 */
[----:B------:R-:W-:Y:S01]  /*0420*/  FADD R17, -R21, R17 ;  /* 0x0000001115117221 */ /* 0x000fe20000000100 */
[C---:B------:R-:W-:Y:S01]  /*0430*/  FADD R6, -R22.reuse, R6 ;  /* 0x0000000616067221 */ /* 0x040fe20000000100 */
[C---:B------:R-:W-:Y:S01]  /*0440*/  FADD R21, -R22.reuse, R10 ;  /* 0x0000000a16157221 */ /* 0x040fe20000000100 */
[C---:B------:R-:W-:Y:S01]  /*0450*/  FADD R14, -R22.reuse, R14 ;  /* 0x0000000e160e7221 */ /* 0x040fe20000000100 */
[----:B------:R-:W-:Y:S01]  /*0460*/  FADD R18, -R22, R18 ;  /* 0x0000001216127221 */ /* 0x000fe20000000100 */
[C---:B------:R-:W-:Y:S01]  /*0470*/  FADD R22, -R23.reuse, R7 ;  /* 0x0000000717167221 */ /* 0x040fe20000000100 */
[----:B------:R-:W-:Y:S01]  /*0480*/  FADD R7, -R23, R11 ;  /* 0x0000000b17077221 */ /* 0x000fe20000000100 */
[----:B------:R-:W-:-:S02]  /*0490*/  CS2R R8, SRZ ;  /* 0x0000000000087805 */ /* 0x000fc4000001ff00 */
[----:B------:R-:W-:-:S06]  /*04a0*/  CS2R R10, SRZ ;  /* 0x00000000000a7805 */ /* 0x000fcc000001ff00 */
[----:B------:R-:W2:Y:S01]  /*04b0*/  @!P0 LDG.E.EL.128 R8, desc[UR6][R26.64] ;  /* 0x000000061a088981 */ /* 0x000ea2000c2e1d00 */
[C---:B------:R-:W-:Y:S01]  /*04c0*/  FADD R15, -R23.reuse, R15 ;  /* 0x0000000f170f7221 */ /* 0x040fe20000000100 */
[----:B------:R-:W-:Y:S01]  /*04d0*/  FADD R19, -R23, R19 ;  /* 0x0000001317137221 */ /* 0x000fe20000000100 */
[----:B--2---:R-:W-:-:S04]  /*04e0*/  FADD R30, R8, 9.9999997473787516356e-06 ;  /* 0x3727c5ac081e7421 */ /* 0x004fc80000000000 */
[----:B------:R0:W1:Y:S01]  /*04f0*/  MUFU.SQRT R8, R30 ;  /* 0x0000001e00087308 */ /* 0x0000620000002000 */
[----:B------:R-:W-:Y:S01]  /*0500*/  FADD R23, R10, 9.9999997473787516356e-06 ;  /* 0x3727c5ac0a177421 */ /* 0x000fe20000000000 */
[----:B------:R-:W-:Y:S01]  /*0510*/  FADD R9, R9, 9.9999997473787516356e-06 ;  /* 0x3727c5ac09097421 */ /* 0x000fe20000000000 */
[----:B------:R-:W-:-:S05]  /*0520*/  FADD R11, R11, 9.9999997473787516356e-06 ;  /* 0x3727c5ac0b0b7421 */ /* 0x000fca0000000000 */
[----:B------:R-:W2:Y:S01]  /*0530*/  MUFU.SQRT R28, R9 ;  /* 0x00000009001c7308 */ /* 0x000ea20000002000 */
[----:B0-----:R-:W0:Y:S01]  /*0540*/  LDC.64 R30, c[0x0][0x230] ;  /* 0x00008c00ff1e7b82 */ /* 0x001e220000000a00 */
[----:B-1----:R-:W-:-:S06]  /*0550*/  FSETP.GT.AND P6, PT, R8, 8.50705917302346158658e+37, PT ;  /* 0x7e8000000800780b */ /* 0x002fcc0003fc4000 */
[----:B------:R-:W1:Y:S01]  /*0560*/  MUFU.SQRT R29, R11 ;  /* 0x0000000b001d7308 */ /* 0x000e620000002000 */
[----:B------:R-:W-:-:S07]  /*0570*/  FSETP.GEU.AND P1, PT, R8, 1.175494350822287508e-38, PT ;  /* 0x008000000800780b */ /* 0x000fce0003f2e000 */
[----:B------:R-:W3:Y:S01]  /*0580*/  MUFU.SQRT R23, R23 ;  /* 0x0000001700177308 */ /* 0x000ee20000002000 */
[----:B------:R-:W-:Y:S01]  /*0590*/  IMAD.MOV.U32 R10, RZ, RZ, 0x3e800000 ;  /* 0x3e800000ff0a7424 */ /* 0x000fe200078e00ff */
[----:B--2---:R-:W-:Y:S01]  /*05a0*/  FSETP.GT.AND P2, PT, R28, 8.50705917302346158658e+37, PT ;  /* 0x7e8000001c00780b */ /* 0x004fe20003f44000 */
[----:B------:R-:W-:-:S03]  /*05b0*/  @P6 FMUL R8, R8, 0.25 ;  /* 0x3e80000008086820 */ /* 0x000fc60000400000 */
[----:B------:R-:W-:Y:S02]  /*05c0*/  FSEL R26, R10, 1, P6 ;  /* 0x3f8000000a1a7808 */ /* 0x000fe40003000000 */
[C---:B-1----:R-:W-:Y:S01]  /*05d0*/  FSETP.GT.AND P6, PT, R29.reuse, 8.50705917302346158658e+37, PT ;  /* 0x7e8000001d00780b */ /* 0x042fe20003fc4000 */
[----:B------:R-:W-:Y:S01]  /*05e0*/  @!P1 FMUL R8, R8, 16777216 ;  /* 0x4b80000008089820 */ /* 0x000fe20000400000 */
[----:B------:R-:W-:Y:S01]  /*05f0*/  FSETP.GEU.AND P3, PT, R28, 1.175494350822287508e-38, PT ;  /* 0x008000001c00780b */ /* 0x000fe20003f6e000 */
[----:B------:R-:W-:Y:S01]  /*0600*/  @!P1 FMUL R26, R26, 16777216 ;  /* 0x4b8000001a1a9820 */ /* 0x000fe20000400000 */
[----:B------:R-:W-:Y:S02]  /*0610*/  FSETP.GEU.AND P1, PT, R29, 1.175494350822287508e-38, PT ;  /* 0x008000001d00780b */ /* 0x000fe40003f2e000 */
[C---:B---3--:R-:W-:Y:S02]  /*0620*/  FSETP.GT.AND P4, PT, R23.reuse, 8.50705917302346158658e+37, PT ;  /* 0x7e8000001700780b */ /* 0x048fe40003f84000 */
[----:B------:R-:W-:Y:S01]  /*0630*/  FSETP.GEU.AND P5, PT, R23, 1.175494350822287508e-38, PT ;  /* 0x008000001700780b */ /* 0x000fe20003fae000 */
[----:B------:R-:W1:Y:S01]  /*0640*/  MUFU.RCP R9, R8 ;  /* 0x0000000800097308 */ /* 0x000e620000001000 */
[----:B------:R-:W-:-:S03]  /*0650*/  @P2 FMUL R28, R28, 0.25 ;  /* 0x3e8000001c1c2820 */ /* 0x000fc60000400000 */
[----:B------:R-:W-:Y:S02]  /*0660*/  @P6 FMUL R29, R29, 0.25 ;  /* 0x3e8000001d1d6820 */ /* 0x000fe40000400000 */
[----:B------:R-:W-:Y:S02]  /*0670*/  @!P3 FMUL R28, R28, 16777216 ;  /* 0x4b8000001c1cb820 */ /* 0x000fe40000400000 */
[----:B------:R-:W-:Y:S02]  /*0680*/  @!P1 FMUL R29, R29, 16777216 ;  /* 0x4b8000001d1d9820 */ /* 0x000fe40000400000 */
[----:B------:R-:W-:-:S04]  /*0690*/  @P4 FMUL R23, R23, 0.25 ;  /* 0x3e80000017174820 */ /* 0x000fc80000400000 */
[----:B------:R-:W-:Y:S01]  /*06a0*/  @!P5 FMUL R23, R23, 16777216 ;  /* 0x4b8000001717d820 */ /* 0x000fe20000400000 */
[----:B------:R-:W2:Y:S01]  /*06b0*/  MUFU.RCP R28, R28 ;  /* 0x0000001c001c7308 */ /* 0x000ea20000001000 */
[----:B-1----:R-:W-:Y:S01]  /*06c0*/  FMUL R9, R9, R26 ;  /* 0x0000001a09097220 */ /* 0x002fe20000400000 */
[----:B------:R-:W-:-:S06]  /*06d0*/  FSEL R11, R10, 1, P2 ;  /* 0x3f8000000a0b7808 */ /* 0x000fcc0001000000 */
[----:B------:R-:W1:Y:S01]  /*06e0*/  MUFU.RCP R27, R23 ;  /* 0x00000017001b7308 */ /* 0x000e620000001000 */
[C---:B------:R-:W-:Y:S02]  /*06f0*/  FSEL R26, R10.reuse, 1, P4 ;  /* 0x3f8000000a1a7808 */ /* 0x040fe40002000000 */
[----:B------:R-:W-:-:S05]  /*0700*/  FSEL R10, R10, 1, P6 ;  /* 0x3f8000000a0a7808 */ /* 0x000fca0003000000 */
[----:B------:R-:W3:Y:S01]  /*0710*/  MUFU.RCP R29, R29 ;  /* 0x0000001d001d7308 */ /* 0x000ee20000001000 */
[----:B------:R-:W-:Y:S01]  /*0720*/  @!P3 FMUL R11, R11, 16777216 ;  /* 0x4b8000000b0bb820 */ /* 0x000fe20000400000 */
[----:B------:R-:W-:Y:S01]  /*0730*/  @!P5 FMUL R26, R26, 16777216 ;  /* 0x4b8000001a1ad820 */ /* 0x000fe20000400000 */
[----:B------:R-:W-:Y:S02]  /*0740*/  @!P1 FMUL R10, R10, 16777216 ;  /* 0x4b8000000a0a9820 */ /* 0x000fe40000400000 */
[----:B--2---:R-:W-:Y:S01]  /*0750*/  FMUL R8, R28, R11 ;  /* 0x0000000b1c087220 */ /* 0x004fe20000400000 */
[----:B-1----:R-:W-:Y:S01]  /*0760*/  FMUL R27, R27, R26 ;  /* 0x0000001a1b1b7220 */ /* 0x002fe20000400000 */
[----:B---3--:R-:W-:Y:S02]  /*0770*/  FMUL R26, R29, R10 ;  /* 0x0000000a1d1a7220 */ /* 0x008fe40000400000 */
[----:B------:R-:W1:Y:S01]  /*0780*/  LDC.64 R10, c[0x0][0x228] ;  /* 0x00008a00ff0a7b82 */ /* 0x000e620000000a00 */
[C---:B------:R-:W-:Y:S01]  /*0790*/  FMUL R18, R27.reuse, R18 ;  /* 0x000000121b127220 */ /* 0x040fe20000400000 */
[C---:B------:R-:W-:Y:S01]  /*07a0*/  FMUL R19, R26.reuse, R19 ;  /* 0x000000131a137220 */ /* 0x040fe20000400000 */
[C---:B------:R-:W-:Y:S01]  /*07b0*/  FMUL R23, R26.reuse, R15 ;  /* 0x0000000f1a177220 */ /* 0x040fe20000400000 */
[C---:B------:R-:W-:Y:S01]  /*07c0*/  FMUL R7, R26.reuse, R7 ;  /* 0x000000071a077220 */ /* 0x040fe20000400000 */
[----:B------:R-:W-:Y:S01]  /*07d0*/  FMUL R22, R26, R22 ;  /* 0x000000161a167220 */ /* 0x000fe20000400000 */
[C---:B------:R-:W-:Y:S01]  /*07e0*/  FMUL R26, R27.reuse, R14 ;  /* 0x0000000e1b1a7220 */ /* 0x040fe20000400000 */
[C---:B------:R-:W-:Y:S01]  /*07f0*/  FMUL R21, R27.reuse, R21 ;  /* 0x000000151b157220 */ /* 0x040fe20000400000 */
[----:B------:R-:W-:Y:S01]  /*0800*/  FMUL R6, R27, R6 ;  /* 0x000000061b067220 */ /* 0x000fe20000400000 */
        /* <DEDUP_REMOVED lines=8> */
[----:B------:R-:W-:Y:S01]  /*0890*/  CS2R R8, SRZ ;  /* 0x0000000000087805 */ /* 0x000fe2000001ff00 */
[----:B-1----:R-:W-:Y:S01]  /*08a0*/  IMAD.WIDE R12, R2, 0x4, R10 ;  /* 0x00000004020c7825 */ /* 0x002fe200078e020a */
[----:B------:R-:W-:-:S02]  /*08b0*/  CS2R R10, SRZ ;  /* 0x00000000000a7805 */ /* 0x000fc4000001ff00 */
[----:B------:R-:W-:Y:S01]  /*08c0*/  CS2R R14, SRZ ;  /* 0x00000000000e7805 */ /* 0x000fe2000001ff00 */
[----:B0-----:R-:W-:-:S03]  /*08d0*/  IMAD.WIDE R30, R2, 0x4, R30 ;  /* 0x00000004021e7825 */ /* 0x001fc600078e021e */
[----:B------:R0:W2:Y:S02]  /*08e0*/  @!P0 LDG.E.EL.128 R8, desc[UR6][R12.64] ;  /* 0x000000060c088981 */ /* 0x0000a4000c2e1d00 */
[----:B0-----:R-:W-:-:S06]  /*08f0*/  CS2R R12, SRZ ;  /* 0x00000000000c7805 */ /* 0x001fcc000001ff00 */
[----:B------:R-:W2:Y:S01]  /*0900*/  @!P0 LDG.E.EL.128 R12, desc[UR6][R30.64] ;  /* 0x000000061e0c8981 */ /* 0x000ea2000c2e1d00 */
[----:B------:R-:W0:Y:S01]  /*0910*/  S2R R2, SR_TID.X ;  /* 0x0000000000027919 */ /* 0x000e220000002100 */
[----:B------:R-:W1:Y:S01]  /*0920*/  S2UR UR5, SR_CgaCtaId ;  /* 0x00000000000579c3 */ /* 0x000e620000008800 */
[----:B------:R-:W-:Y:S02]  /*0930*/  UMOV UR4, 0x400 ;  /* 0x0000040000047882 */ /* 0x000fe40000000000 */
[----:B-1----:R-:W-:Y:S01]  /*0940*/  UPRMT UR4, UR5, 0x654, UR4 ;  /* 0x0000065405047896 */ /* 0x002fe20008000004 */
[-CC-:B--2---:R-:W-:Y:S01]  /*0950*/  FFMA R5, R5, R9.reuse, R13.reuse ;  /* 0x0000000905057223 */ /* 0x184fe2000000000d */
[-CC-:B------:R-:W-:Y:S01]  /*0960*/  FFMA R20, R20, R9.reuse, R13.reuse ;  /* 0x0000000914147223 */ /* 0x180fe2000000000d */
[-CC-:B------:R-:W-:Y:S01]  /*0970*/  FFMA R27, R27, R9.reuse, R13.reuse ;  /* 0x000000091b1b7223 */ /* 0x180fe2000000000d */
[----:B------:R-:W-:Y:S01]  /*0980*/  FFMA R17, R17, R9, R13 ;  /* 0x0000000911117223 */ /* 0x000fe2000000000d */
[----:B0-----:R-:W-:-:S02]  /*0990*/  IMAD.SHL.U32 R9, R2, 0x400, RZ ;  /* 0x0000040002097824 */ /* 0x001fc400078e00ff */
[-CC-:B------:R-:W-:Y:S01]  /*09a0*/  FFMA R6, R6, R10.reuse, R14.reuse ;  /* 0x0000000a06067223 */ /* 0x180fe2000000000e */
[-CC-:B------:R-:W-:Y:S02]  /*09b0*/  FFMA R21, R21, R10.reuse, R14.reuse ;  /* 0x0000000a15157223 */ /* 0x180fe4000000000e */
[----:B------:R-:W-:Y:S01]  /*09c0*/  LOP3.LUT R9, R9, 0xc00, RZ, 0xc0, !PT ;  /* 0x00000c0009097812 */ /* 0x000fe200078ec0ff */
[-CC-:B------:R-:W-:Y:S01]  /*09d0*/  FFMA R26, R26, R10.reuse, R14.reuse ;  /* 0x0000000a1a1a7223 */ /* 0x180fe2000000000e */
[----:B------:R-:W-:Y:S01]  /*09e0*/  FFMA R18, R18, R10, R14 ;  /* 0x0000000a12127223 */ /* 0x000fe2000000000e */
[-CC-:B------:R-:W-:Y:S01]  /*09f0*/  FFMA R22, R22, R11.reuse, R15.reuse ;  /* 0x0000000b16167223 */ /* 0x180fe2000000000f */
[----:B------:R-:W-:Y:S01]  /*0a00*/  LOP3.LUT R10, R9, 0x200, RZ, 0xfc, !PT ;  /* 0x00000200090a7812 */ /* 0x000fe200078efcff */
[-CC-:B------:R-:W-:Y:S01]  /*0a10*/  FFMA R4, R4, R8.reuse, R12.reuse ;  /* 0x0000000804047223 */ /* 0x180fe2000000000c */
[-CC-:B------:R-:W-:Y:S01]  /*0a20*/  FFMA R25, R25, R8.reuse, R12.reuse ;  /* 0x0000000819197223 */ /* 0x180fe2000000000c */
[-CC-:B------:R-:W-:Y:S01]  /*0a30*/  FFMA R28, R28, R8.reuse, R12.reuse ;  /* 0x000000081c1c7223 */ /* 0x180fe2000000000c */
[----:B------:R-:W-:Y:S01]  /*0a40*/  FFMA R16, R16, R8, R12 ;  /* 0x0000000810107223 */ /* 0x000fe2000000000c */
[----:B------:R-:W-:Y:S01]  /*0a50*/  LOP3.LUT R8, R9, 0x100, RZ, 0xfc, !PT ;  /* 0x0000010009087812 */ /* 0x000fe200078efcff */
[-CC-:B------:R-:W-:Y:S01]  /*0a60*/  FFMA R7, R7, R11.reuse, R15.reuse ;  /* 0x0000000b07077223 */ /* 0x180fe2000000000f */
[----:B------:R-:W-:Y:S01]  /*0a70*/  LOP3.LUT R24, R9, R24, RZ, 0xfc, !PT ;  /* 0x0000001809187212 */ /* 0x000fe200078efcff */
[-CC-:B------:R-:W-:Y:S01]  /*0a80*/  FFMA R23, R23, R11.reuse, R15.reuse ;  /* 0x0000000b17177223 */ /* 0x180fe2000000000f */
[----:B------:R-:W-:Y:S01]  /*0a90*/  LOP3.LUT R12, R9, 0x300, RZ, 0xfc, !PT ;  /* 0x00000300090c7812 */ /* 0x000fe200078efcff */
[----:B------:R-:W-:Y:S01]  /*0aa0*/  FFMA R19, R19, R11, R15 ;  /* 0x0000000b13137223 */ /* 0x000fe2000000000f */
[----:B------:R-:W-:-:S02]  /*0ab0*/  LEA.HI R13, R10, UR4, RZ, 0x1a ;  /* 0x000000040a0d7c11 */ /* 0x000fc4000f8fd0ff */
[----:B------:R-:W-:Y:S02]  /*0ac0*/  FSETP.GEU.AND P0, PT, R22, RZ, PT ;  /* 0x000000ff1600720b */ /* 0x000fe40003f0e000 */
[----:B------:R-:W-:Y:S02]  /*0ad0*/  LEA.HI R9, R9, UR4, RZ, 0x1a ;  /* 0x0000000409097c11 */ /* 0x000fe4000f8fd0ff */
[----:B------:R-:W-:Y:S02]  /*0ae0*/  LEA.HI R11, R8, UR4, RZ, 0x1a ;  /* 0x00000004080b7c11 */ /* 0x000fe4000f8fd0ff */
[----:B------:R-:W-:Y:S02]  /*0af0*/  FSETP.GEU.AND P3, PT, R4, RZ, PT ;  /* 0x000000ff0400720b */ /* 0x000fe40003f6e000 */
[----:B------:R-:W-:Y:S01]  /*0b00*/  FSETP.GEU.AND P2, PT, R5, RZ, PT ;  /* 0x000000ff0500720b */ /* 0x000fe20003f4e000 */
[----:B------:R-:W-:Y:S01]  /*0b10*/  IMAD R8, R24, 0x4, R13 ;  /* 0x0000000418087824 */ /* 0x000fe200078e020d */
[----:B------:R-:W-:-:S02]  /*0b20*/  FSETP.GEU.AND P1, PT, R6, RZ, PT ;  /* 0x000000ff0600720b */ /* 0x000fc40003f2e000 */
[----:B------:R-:W-:Y:S01]  /*0b30*/  FSEL R22, R22, RZ, P0 ;  /* 0x000000ff16167208 */ /* 0x000fe20000000000 */
[C---:B------:R-:W-:Y:S01]  /*0b40*/  IMAD R10, R24.reuse, 0x4, R9 ;  /* 0x00000004180a7824 */ /* 0x040fe200078e0209 */
[----:B------:R-:W-:Y:S01]  /*0b50*/  FSETP.GEU.AND P0, PT, R25, RZ, PT ;  /* 0x000000ff1900720b */ /* 0x000fe20003f0e000 */
[----:B------:R-:W-:Y:S01]  /*0b60*/  IMAD R11, R24, 0x4, R11 ;  /* 0x00000004180b7824 */ /* 0x000fe200078e020b */
[----:B------:R-:W-:Y:S02]  /*0b70*/  FSEL R13, R4, RZ, P3 ;  /* 0x000000ff040d7208 */ /* 0x000fe40001800000 */
[----:B------:R-:W-:Y:S02]  /*0b80*/  FSEL R4, R5, RZ, P2 ;  /* 0x000000ff05047208 */ /* 0x000fe40001000000 */
[----:B------:R-:W-:Y:S02]  /*0b90*/  FSEL R5, R6, RZ, P1 ;  /* 0x000000ff06057208 */ /* 0x000fe40000800000 */
[----:B------:R-:W-:-:S02]  /*0ba0*/  LEA.HI R15, R12, UR4, RZ, 0x1a ;  /* 0x000000040c0f7c11 */ /* 0x000fc4000f8fd0ff */
[----:B------:R-:W-:Y:S02]  /*0bb0*/  FSETP.GEU.AND P1, PT, R7, RZ, PT ;  /* 0x000000ff0700720b */ /* 0x000fe40003f2e000 */
[----:B------:R-:W-:Y:S01]  /*0bc0*/  FSEL R25, R25, RZ, P0 ;  /* 0x000000ff19197208 */ /* 0x000fe20000000000 */
[----:B------:R-:W-:Y:S01]  /*0bd0*/  STS [R10], R13 ;  /* 0x0000000d0a007388 */ /* 0x000fe20000000800 */
[----:B------:R-:W-:Y:S02]  /*0be0*/  FSETP.GEU.AND P0, PT, R28, RZ, PT ;  /* 0x000000ff1c00720b */ /* 0x000fe40003f0e000 */
[----:B------:R-:W-:Y:S01]  /*0bf0*/  FSETP.GEU.AND P3, PT, R20, RZ, PT ;  /* 0x000000ff1400720b */ /* 0x000fe20003f6e000 */
[----:B------:R0:W-:Y:S01]  /*0c00*/  STS [R11+0x400], R4 ;  /* 0x000400040b007388 */ /* 0x0001e20000000800 */
[----:B------:R-:W-:Y:S01]  /*0c10*/  FSETP.GEU.AND P2, PT, R21, RZ, PT ;  /* 0x000000ff1500720b */ /* 0x000fe20003f4e000 */
[----:B------:R-:W-:Y:S02]  /*0c20*/  IMAD R9, R24, 0x4, R15 ;  /* 0x0000000418097824 */ /* 0x000fe400078e020f */
[----:B------:R1:W-:Y:S01]  /*0c30*/  STS [R8+0x800], R5 ;  /* 0x0008000508007388 */ /* 0x0003e20000000800 */
[----:B------:R-:W-:-:S02]  /*0c40*/  FSEL R20, R20, RZ, P3 ;  /* 0x000000ff14147208 */ /* 0x000fc40001800000 */
[----:B0-----:R-:W-:Y:S02]  /*0c50*/  FSEL R4, R7, RZ, P1 ;  /* 0x000000ff07047208 */ /* 0x001fe40000800000 */
[----:B------:R-:W-:Y:S02]  /*0c60*/  FSETP.GEU.AND P1, PT, R27, RZ, PT ;  /* 0x000000ff1b00720b */ /* 0x000fe40003f2e000 */
[----:B-1----:R-:W-:Y:S02]  /*0c70*/  FSEL R5, R28, RZ, P0 ;  /* 0x000000ff1c057208 */ /* 0x002fe40000000000 */
[----:B------:R-:W-:Y:S02]  /*0c80*/  FSETP.GEU.AND P0, PT, R26, RZ, PT ;  /* 0x000000ff1a00720b */ /* 0x000fe40003f0e000 */
[----:B------:R-:W-:Y:S01]  /*0c90*/  FSEL R21, R21, RZ, P2 ;  /* 0x000000ff15157208 */ /* 0x000fe20001000000 */
[----:B------:R-:W-:Y:S01]  /*0ca0*/  STS [R9+0xc00], R22 ;  /* 0x000c001609007388 */ /* 0x000fe20000000800 */
[----:B------:R-:W-:-:S02]  /*0cb0*/  FSEL R6, R27, RZ, P1 ;  /* 0x000000ff1b067208 */ /* 0x000fc40000800000 */
[----:B------:R-:W-:Y:S01]  /*0cc0*/  FSETP.GEU.AND P1, PT, R16, RZ, PT ;  /* 0x000000ff1000720b */ /* 0x000fe20003f2e000 */
[----:B------:R-:W-:Y:S01]  /*0cd0*/  STS [R10+0x100], R25 ;  /* 0x000100190a007388 */ /* 0x000fe20000000800 */
[----:B------:R-:W-:Y:S02]  /*0ce0*/  FSEL R7, R26, RZ, P0 ;  /* 0x000000ff1a077208 */ /* 0x000fe40000000000 */
[----:B------:R-:W-:Y:S01]  /*0cf0*/  FSETP.GEU.AND P0, PT, R17, RZ, PT ;  /* 0x000000ff1100720b */ /* 0x000fe20003f0e000 */
[----:B------:R-:W-:Y:S01]  /*0d00*/  STS [R11+0x500], R20 ;  /* 0x000500140b007388 */ /* 0x000fe20000000800 */
[----:B------:R-:W-:Y:S02]  /*0d10*/  FSETP.GEU.AND P2, PT, R23, RZ, PT ;  /* 0x000000ff1700720b */ /* 0x000fe40003f4e000 */
[----:B------:R-:W-:Y:S01]  /*0d20*/  FSEL R13, R16, RZ, P1 ;  /* 0x000000ff100d7208 */ /* 0x000fe20000800000 */
[----:B------:R-:W-:Y:S01]  /*0d30*/  STS [R8+0x900], R21 ;  /* 0x0009001508007388 */ /* 0x000fe20000000800 */
[----:B------:R-:W-:-:S03]  /*0d40*/  FSETP.GEU.AND P1, PT, R18, RZ, PT ;  /* 0x000000ff1200720b */ /* 0x000fc60003f2e000 */
[----:B------:R0:W-:Y:S01]  /*0d50*/  STS [R9+0xd00], R4 ;  /* 0x000d000409007388 */ /* 0x0001e20000000800 */
[----:B------:R-:W-:Y:S01]  /*0d60*/  FSEL R12, R23, RZ, P2 ;  /* 0x000000ff170c7208 */ /* 0x000fe20001000000 */
[----:B------:R-:W-:Y:S02]  /*0d70*/  IMAD.SHL.U32 R15, R2, 0x4, RZ ;  /* 0x00000004020f7824 */ /* 0x000fe400078e00ff */
[----:B------:R1:W-:Y:S01]  /*0d80*/  STS [R10+0x200], R5 ;  /* 0x000200050a007388 */ /* 0x0003e20000000800 */
[----:B0-----:R-:W-:Y:S02]  /*0d90*/  FSEL R4, R17, RZ, P0 ;  /* 0x000000ff11047208 */ /* 0x001fe40000000000 */
[----:B------:R-:W-:Y:S01]  /*0da0*/  FSETP.GEU.AND P0, PT, R19, RZ, PT ;  /* 0x000000ff1300720b */ /* 0x000fe20003f0e000 */
[----:B------:R0:W-:Y:S01]  /*0db0*/  STS [R11+0x600], R6 ;  /* 0x000600060b007388 */ /* 0x0001e20000000800 */
[----:B-1----:R-:W-:-:S03]  /*0dc0*/  FSEL R5, R18, RZ, P1 ;  /* 0x000000ff12057208 */ /* 0x002fc60000800000 */
[----:B------:R1:W-:Y:S04]  /*0dd0*/  STS [R8+0xa00], R7 ;  /* 0x000a000708007388 */ /* 0x0003e80000000800 */
[----:B------:R-:W-:Y:S01]  /*0de0*/  STS [R9+0xe00], R12 ;  /* 0x000e000c09007388 */ /* 0x000fe20000000800 */
[----:B0-----:R-:W-:-:S03]  /*0df0*/  FSEL R6, R19, RZ, P0 ;  /* 0x000000ff13067208 */ /* 0x001fc60000000000 */
[----:B------:R-:W-:Y:S01]  /*0e00*/  STS [R10+0x300], R13 ;  /* 0x0003000d0a007388 */ /* 0x000fe20000000800 */
[----:B------:R-:W-:-:S03]  /*0e10*/  LOP3.LUT R2, R15, 0x3fc, RZ, 0xc0, !PT ;  /* 0x000003fc0f027812 */ /* 0x000fc600078ec0ff */
[----:B------:R0:W-:Y:S04]  /*0e20*/  STS [R11+0x700], R4 ;  /* 0x000700040b007388 */ /* 0x0001e80000000800 */
[----:B------:R-:W-:Y:S04]  /*0e30*/  STS [R8+0xb00], R5 ;  /* 0x000b000508007388 */ /* 0x000fe80000000800 */
[----:B------:R-:W-:Y:S01]  /*0e40*/  STS [R9+0xf00], R6 ;  /* 0x000f000609007388 */ /* 0x000fe20000000800 */
[C---:B-1----:R-:W-:Y:S02]  /*0e50*/  LOP3.LUT R7, R2.reuse, 0x400, RZ, 0xfc, !PT ;  /* 0x0000040002077812 */ /* 0x042fe400078efcff */
[----:B------:R-:W-:-:S02]  /*0e60*/  LOP3.LUT R14, R2, 0x800, RZ, 0xfc, !PT ;  /* 0x00000800020e7812 */ /* 0x000fc400078efcff */
[----:B------:R-:W-:Y:S02]  /*0e70*/  SHF.R.U32.HI R16, RZ, 0x8, R15 ;  /* 0x00000008ff107819 */ /* 0x000fe4000001160f */
[----:B------:R-:W-:Y:S02]  /*0e80*/  SHF.R.U32.HI R7, RZ, 0x6, R7 ;  /* 0x00000006ff077819 */ /* 0x000fe40000011607 */
[----:B------:R-:W-:Y:S02]  /*0e90*/  SHF.R.U32.HI R14, RZ, 0x6, R14 ;  /* 0x00000006ff0e7819 */ /* 0x000fe4000001160e */
[----:B0-----:R-:W-:Y:S02]  /*0ea0*/  SGXT.U32 R4, R16, 0x2 ;  /* 0x000000021004781a */ /* 0x001fe40000000000 */
[----:B------:R-:W-:Y:S01]  /*0eb0*/  LOP3.LUT R10, R7, 0x1c, RZ, 0xc0, !PT ;  /* 0x0000001c070a7812 */ /* 0x000fe200078ec0ff */
[----:B------:R-:W0:Y:S01]  /*0ec0*/  LDC.64 R16, c[0x0][0x238] ;  /* 0x00008e00ff107b82 */ /* 0x000e220000000a00 */
[----:B------:R-:W-:-:S02]  /*0ed0*/  LOP3.LUT R14, R14, 0x2c, RZ, 0xc0, !PT ;  /* 0x0000002c0e0e7812 */ /* 0x000fc400078ec0ff */
[----:B------:R-:W-:Y:S02]  /*0ee0*/  LOP3.LUT R7, R4, 0x3fc, R15, 0xf8, !PT ;  /* 0x000003fc04077812 */ /* 0x000fe400078ef80f */
[----:B------:R-:W-:Y:S01]  /*0ef0*/  LEA R11, R4, UR4, 0x2 ;  /* 0x00000004040b7c11 */ /* 0x000fe2000f8e10ff */
[----:B------:R-:W-:Y:S01]  /*0f00*/  VIADD R13, R10, UR4 ;  /* 0x000000040a0d7c36 */ /* 0x000fe20008000000 */
[----:B------:R-:W-:Y:S01]  /*0f10*/  LEA R4, R7, UR4, 0x2 ;  /* 0x0000000407047c11 */ /* 0x000fe2000f8e10ff */
[----:B------:R-:W-:Y:S01]  /*0f20*/  BAR.SYNC.DEFER_BLOCKING 0x0 ;  /* 0x0000000000007b1d */ /* 0x000fe20000010000 */
[----:B------:R-:W-:Y:S02]  /*0f30*/  VIADD R15, R14, UR4 ;  /* 0x000000040e0f7c36 */ /* 0x000fe40008000000 */
[C---:B------:R-:W-:Y:S02]  /*0f40*/  IMAD R18, R2.reuse, 0x4, R11 ;  /* 0x0000000402127824 */ /* 0x040fe400078e020b */
[----:B------:R-:W-:-:S02]  /*0f50*/  IMAD R20, R2, 0x4, R13 ;  /* 0x0000000402147824 */ /* 0x000fc400078e020d */
[C---:B------:R-:W-:Y:S01]  /*0f60*/  IMAD R22, R2.reuse, 0x4, R15 ;  /* 0x0000000402167824 */ /* 0x040fe200078e020f */
[----:B------:R-:W-:Y:S04]  /*0f70*/  LDS R4, [R4] ;  /* 0x0000000004047984 */ /* 0x000fe80000000800 */
[----:B------:R-:W-:Y:S04]  /*0f80*/  LDS R5, [R18+0x4] ;  /* 0x0000040012057984 */ /* 0x000fe80000000800 */
[----:B------:R-:W-:Y:S04]  /*0f90*/  LDS R6, [R18+0x8] ;  /* 0x0000080012067984 */ /* 0x000fe80000000800 */
[----:B------:R-:W1:Y:S04]  /*0fa0*/  LDS R7, [R18+0xc] ;  /* 0x00000c0012077984 */ /* 0x000e680000000800 */
[----:B------:R-:W-:Y:S04]  /*0fb0*/  LDS R8, [R20+0x1000] ;  /* 0x0010000014087984 */ /* 0x000fe80000000800 */
[----:B------:R-:W-:Y:S04]  /*0fc0*/  LDS R9, [R20+0x1004] ;  /* 0x0010040014097984 */ /* 0x000fe80000000800 */
[----:B------:R-:W-:Y:S04]  /*0fd0*/  LDS R10, [R20+0x1008] ;  /* 0x00100800140a7984 */ /* 0x000fe80000000800 */
[----:B------:R0:W2:Y:S04]  /*0fe0*/  LDS R11, [R20+0x100c] ;  /* 0x00100c00140b7984 */ /* 0x0000a80000000800 */
[----:B------:R-:W-:Y:S04]  /*0ff0*/  LDS R12, [R22+0x2000] ;  /* 0x00200000160c7984 */ /* 0x000fe80000000800 */
[----:B------:R-:W-:Y:S04]  /*1000*/  LDS R13, [R22+0x2004] ;  /* 0x00200400160d7984 */ /* 0x000fe80000000800 */
[----:B------:R-:W-:Y:S04]  /*1010*/  LDS R14, [R22+0x2008] ;  /* 0x00200800160e7984 */ /* 0x000fe80000000800 */
[----:B------:R3:W4:Y:S01]  /*1020*/  LDS R15, [R22+0x200c] ;  /* 0x00200c00160f7984 */ /* 0x0007220000000800 */
[----:B------:R-:W-:-:S02]  /*1030*/  LOP3.LUT R24, R2, 0xc00, RZ, 0xfc, !PT ;  /* 0x00000c0002187812 */ /* 0x000fc400078efcff */
[----:B------:R-:W-:Y:S02]  /*1040*/  ISETP.GE.AND P0, PT, R0, 0x100, PT ;  /* 0x000001000000780c */ /* 0x000fe40003f06270 */
[C---:B------:R-:W-:Y:S02]  /*1050*/  LOP3.LUT R23, R3.reuse, 0x4, RZ, 0xfc, !PT ;  /* 0x0000000403177812 */ /* 0x040fe400078efcff */
[C---:B------:R-:W-:Y:S02]  /*1060*/  LOP3.LUT R21, R3.reuse, 0x8, RZ, 0xfc, !PT ;  /* 0x0000000803157812 */ /* 0x040fe400078efcff */
[C---:B------:R-:W-:Y:S02]  /*1070*/  LOP3.LUT R19, R3.reuse, 0xc, RZ, 0xfc, !PT ;  /* 0x0000000c03137812 */ /* 0x040fe400078efcff */
[----:B------:R-:W-:Y:S02]  /*1080*/  ISETP.LT.AND P3, PT, R3, 0x100, !P0 ;  /* 0x000001000300780c */ /* 0x000fe40004761270 */
[----:B------:R-:W-:-:S02]  /*1090*/  SHF.R.U32.HI R24, RZ, 0x6, R24 ;  /* 0x00000006ff187819 */ /* 0x000fc40000011618 */
[----:B------:R-:W-:Y:S02]  /*10a0*/  ISETP.LT.AND P2, PT, R23, 0x100, !P0 ;  /* 0x000001001700780c */ /* 0x000fe40004741270 */
[----:B------:R-:W-:Y:S01]  /*10b0*/  ISETP.LT.AND P1, PT, R21, 0x100, !P0 ;  /* 0x000001001500780c */ /* 0x000fe20004721270 */
[--C-:B------:R-:W-:Y:S01]  /*10c0*/  IMAD R3, R3, 0x100, R0.reuse ;  /* 0x0000010003037824 */ /* 0x100fe200078e0200 */
[----:B------:R-:W-:Y:S01]  /*10d0*/  ISETP.LT.AND P0, PT, R19, 0x100, !P0 ;  /* 0x000001001300780c */ /* 0x000fe20004701270 */
[--C-:B------:R-:W-:Y:S01]  /*10e0*/  IMAD R23, R23, 0x100, R0.reuse ;  /* 0x0000010017177824 */ /* 0x100fe200078e0200 */
[----:B------:R-:W-:Y:S01]  /*10f0*/  LOP3.LUT R24, R24, 0x3c, RZ, 0xc0, !PT ;  /* 0x0000003c18187812 */ /* 0x000fe200078ec0ff */
[----:B------:R-:W-:Y:S02]  /*1100*/  IMAD R25, R21, 0x100, R0 ;  /* 0x0000010015197824 */ /* 0x000fe400078e0200 */
[----:B0-----:R-:W-:-:S04]  /*1110*/  IMAD.WIDE R20, R3, 0x4, R16 ;  /* 0x0000000403147825 */ /* 0x001fc800078e0210 */
[----:B------:R-:W-:Y:S02]  /*1120*/  VIADD R3, R24, UR4 ;  /* 0x0000000418037c36 */ /* 0x000fe40008000000 */
[--C-:B---3--:R-:W-:Y:S01]  /*1130*/  IMAD.WIDE R22, R23, 0x4, R16.reuse ;  /* 0x0000000417167825 */ /* 0x108fe200078e0210 */
[----:B-1----:R0:W-:Y:S03]  /*1140*/  @P3 STG.E.128 desc[UR6][R20.64], R4 ;  /* 0x0000000414003986 */ /* 0x0021e6000c101d06 */
[----:B------:R-:W-:Y:S01]  /*1150*/  IMAD.WIDE R24, R25, 0x4, R16 ;  /* 0x0000000419187825 */ /* 0x000fe200078e0210 */
[----:B--2---:R0:W-:Y:S04]  /*1160*/  @P2 STG.E.128 desc[UR6][R22.64], R8 ;  /* 0x0000000816002986 */ /* 0x0041e8000c101d06 */
[----:B----4-:R0:W-:Y:S01]  /*1170*/  @P1 STG.E.128 desc[UR6][R24.64], R12 ;  /* 0x0000000c18001986 */ /* 0x0101e2000c101d06 */
[----:B------:R-:W-:Y:S01]  /*1180*/  IMAD R3, R2, 0x4, R3 ;  /* 0x0000000402037824 */ /* 0x000fe200078e0203 */
[----:B0-----:R-:W-:Y:S06]  /*1190*/  @!P0 EXIT ;  /* 0x000000000000894d */ /* 0x001fec0003800000 */
[----:B0-----:R-:W-:Y:S01]  /*11a0*/  LDS R4, [R3+0x3000] ;  /* 0x0030000003047984 */ /* 0x001fe20000000800 */
[----:B------:R-:W-:-:S03]  /*11b0*/  IMAD R19, R19, 0x100, R0 ;  /* 0x0000010013137824 */ /* 0x000fc600078e0200 */
[----:B------:R-:W-:Y:S01]  /*11c0*/  LDS R5, [R3+0x3004] ;  /* 0x0030040003057984 */ /* 0x000fe20000000800 */
[----:B------:R-:W-:-:S03]  /*11d0*/  IMAD.WIDE R16, R19, 0x4, R16 ;  /* 0x0000000413107825 */ /* 0x000fc600078e0210 */
[----:B------:R-:W-:Y:S04]  /*11e0*/  LDS R6, [R3+0x3008] ;  /* 0x0030080003067984 */ /* 0x000fe80000000800 */
[----:B------:R-:W0:Y:S04]  /*11f0*/  LDS R7, [R3+0x300c] ;  /* 0x00300c0003077984 */ /* 0x000e280000000800 */
[----:B0-----:R-:W-:Y:S01]  /*1200*/  STG.E.128 desc[UR6][R16.64], R4 ;  /* 0x0000000410007986 */ /* 0x001fe2000c101d06 */
[----:B------:R-:W-:Y:S05]  /*1210*/  EXIT ;  /* 0x000000000000794d */ /* 0x000fea0003800000 */
.L_x_0:
[----:B------:R-:W-:-:S00]  /*1220*/  BRA `(.L_x_0) ;  /* 0xfffffffc00fc7947 */ /* 0x000fc0000383ffff */
[----:B------:R-:W-:-:S00]  /*1230*/  NOP ;  /* 0x0000000000007918 */ /* 0x000fc00000000000 */
        /* <DEDUP_REMOVED lines=12> */
.L_x_1:


//--------------------- .nv.global.init           --------------------------
	.section	.nv.global.init,"aw",@progbits
.nv.global.init:
	.type		_$_str,@object
	.size		_$_str,(_$_str_$_2 - _$_str)
_$_str:
        /*0000*/ 	.byte	0x5f, 0x5f, 0x43, 0x55, 0x44, 0x41, 0x5f, 0x46, 0x54, 0x5a, 0x00
	.type		_$_str_$_2,@object
	.size		_$_str_$_2,(.L_1 - _$_str_$_2)
_$_str_$_2:
        /*000b*/ 	.byte	0x5f, 0x5f, 0x43, 0x55, 0x44, 0x41, 0x5f, 0x50, 0x52, 0x45, 0x43, 0x5f, 0x53, 0x51, 0x52, 0x54
        /*001b*/ 	.byte	0x00
.L_1:


//--------------------- .nv.shared.triton_poi_fused__native_batch_norm_legit_no_training_relu_8 --------------------------
	.section	.nv.shared.triton_poi_fused__native_batch_norm_legit_no_training_relu_8,"aw",@nobits
	.sectionflags	@""
	.align	16
	.zero		1024


//--------------------- .nv.constant0.triton_poi_fused__native_batch_norm_legit_no_training_relu_8 --------------------------
	.section	.nv.constant0.triton_poi_fused__native_batch_norm_legit_no_training_relu_8,"a",@progbits
	.sectionflags	@""
	.align	4
.nv.constant0.triton_poi_fused__native_batch_norm_legit_no_training_relu_8:
	.zero		584
